//
// Generated by NVIDIA NVVM Compiler
//
// Compiler Build ID: CL-36424714
// Cuda compilation tools, release 13.0, V13.0.88
// Based on NVVM 20.0.0
//

.version 9.0
.target sm_100
.address_size 64

	// .globl	_Z14shfl_broadcastPiS_i

.visible .entry _Z14shfl_broadcastPiS_i(
	.param .u64 .ptr .align 1 _Z14shfl_broadcastPiS_i_param_0,
	.param .u64 .ptr .align 1 _Z14shfl_broadcastPiS_i_param_1,
	.param .u32 _Z14shfl_broadcastPiS_i_param_2
)
{
	.reg .pred 	%p<2>;
	.reg .b32 	%r<8>;
	.reg .b64 	%rd<8>;

	ld.param.u64 	%rd1, [_Z14shfl_broadcastPiS_i_param_0];
	ld.param.u64 	%rd2, [_Z14shfl_broadcastPiS_i_param_1];
	ld.param.u32 	%r1, [_Z14shfl_broadcastPiS_i_param_2];
	cvta.to.global.u64 	%rd3, %rd1;
	cvta.to.global.u64 	%rd4, %rd2;
	mov.u32 	%r2, %tid.x;
	mul.wide.u32 	%rd5, %r2, 4;
	add.s64 	%rd6, %rd4, %rd5;
	ld.global.u32 	%r3, [%rd6];
	mov.u32 	%r4, %ntid.x;
	shl.b32 	%r5, %r4, 8;
	sub.s32 	%r6, 8223, %r5;
	shfl.sync.idx.b32	%r7|%p1, %r3, %r1, %r6, -1;
	add.s64 	%rd7, %rd3, %rd5;
	st.global.u32 	[%rd7], %r7;
	ret;

}
	// .globl	_Z7shfl_upPiS_i
.visible .entry _Z7shfl_upPiS_i(
	.param .u64 .ptr .align 1 _Z7shfl_upPiS_i_param_0,
	.param .u64 .ptr .align 1 _Z7shfl_upPiS_i_param_1,
	.param .u32 _Z7shfl_upPiS_i_param_2
)
{
	.reg .pred 	%p<2>;
	.reg .b32 	%r<8>;
	.reg .b64 	%rd<8>;

	ld.param.u64 	%rd1, [_Z7shfl_upPiS_i_param_0];
	ld.param.u64 	%rd2, [_Z7shfl_upPiS_i_param_1];
	ld.param.u32 	%r1, [_Z7shfl_upPiS_i_param_2];
	cvta.to.global.u64 	%rd3, %rd1;
	cvta.to.global.u64 	%rd4, %rd2;
	mov.u32 	%r2, %tid.x;
	mul.wide.u32 	%rd5, %r2, 4;
	add.s64 	%rd6, %rd4, %rd5;
	ld.global.u32 	%r3, [%rd6];
	mov.u32 	%r4, %ntid.x;
	shl.b32 	%r5, %r4, 8;
	sub.s32 	%r6, 8192, %r5;
	shfl.sync.up.b32	%r7|%p1, %r3, %r1, %r6, -1;
	add.s64 	%rd7, %rd3, %rd5;
	st.global.u32 	[%rd7], %r7;
	ret;

}
	// .globl	_Z9shfl_downPiS_i
.visible .entry _Z9shfl_downPiS_i(
	.param .u64 .ptr .align 1 _Z9shfl_downPiS_i_param_0,
	.param .u64 .ptr .align 1 _Z9shfl_downPiS_i_param_1,
	.param .u32 _Z9shfl_downPiS_i_param_2
)
{
	.reg .pred 	%p<2>;
	.reg .b32 	%r<8>;
	.reg .b64 	%rd<8>;

	ld.param.u64 	%rd1, [_Z9shfl_downPiS_i_param_0];
	ld.param.u64 	%rd2, [_Z9shfl_downPiS_i_param_1];
	ld.param.u32 	%r1, [_Z9shfl_downPiS_i_param_2];
	cvta.to.global.u64 	%rd3, %rd1;
	cvta.to.global.u64 	%rd4, %rd2;
	mov.u32 	%r2, %tid.x;
	mul.wide.u32 	%rd5, %r2, 4;
	add.s64 	%rd6, %rd4, %rd5;
	ld.global.u32 	%r3, [%rd6];
	mov.u32 	%r4, %ntid.x;
	shl.b32 	%r5, %r4, 8;
	sub.s32 	%r6, 8223, %r5;
	shfl.sync.down.b32	%r7|%p1, %r3, %r1, %r6, -1;
	add.s64 	%rd7, %rd3, %rd5;
	st.global.u32 	[%rd7], %r7;
	ret;

}
	// .globl	_Z11shfl_aroundPiS_i
.visible .entry _Z11shfl_aroundPiS_i(
	.param .u64 .ptr .align 1 _Z11shfl_aroundPiS_i_param_0,
	.param .u64 .ptr .align 1 _Z11shfl_aroundPiS_i_param_1,
	.param .u32 _Z11shfl_aroundPiS_i_param_2
)
{
	.reg .pred 	%p<2>;
	.reg .b32 	%r<9>;
	.reg .b64 	%rd<8>;

	ld.param.u64 	%rd1, [_Z11shfl_aroundPiS_i_param_0];
	ld.param.u64 	%rd2, [_Z11shfl_aroundPiS_i_param_1];
	ld.param.u32 	%r1, [_Z11shfl_aroundPiS_i_param_2];
	cvta.to.global.u64 	%rd3, %rd1;
	cvta.to.global.u64 	%rd4, %rd2;
	mov.u32 	%r2, %tid.x;
	mul.wide.u32 	%rd5, %r2, 4;
	add.s64 	%rd6, %rd4, %rd5;
	ld.global.u32 	%r3, [%rd6];
	add.s32 	%r4, %r1, %r2;
	mov.u32 	%r5, %ntid.x;
	shl.b32 	%r6, %r5, 8;
	sub.s32 	%r7, 8223, %r6;
	shfl.sync.idx.b32	%r8|%p1, %r3, %r4, %r7, -1;
	add.s64 	%rd7, %rd3, %rd5;
	st.global.u32 	[%rd7], %r8;
	ret;

}
	// .globl	_Z8shfl_xorPiS_i
.visible .entry _Z8shfl_xorPiS_i(
	.param .u64 .ptr .align 1 _Z8shfl_xorPiS_i_param_0,
	.param .u64 .ptr .align 1 _Z8shfl_xorPiS_i_param_1,
	.param .u32 _Z8shfl_xorPiS_i_param_2
)
{
	.reg .pred 	%p<2>;
	.reg .b32 	%r<8>;
	.reg .b64 	%rd<8>;

	ld.param.u64 	%rd1, [_Z8shfl_xorPiS_i_param_0];
	ld.param.u64 	%rd2, [_Z8shfl_xorPiS_i_param_1];
	ld.param.u32 	%r1, [_Z8shfl_xorPiS_i_param_2];
	cvta.to.global.u64 	%rd3, %rd1;
	cvta.to.global.u64 	%rd4, %rd2;
	mov.u32 	%r2, %tid.x;
	mul.wide.u32 	%rd5, %r2, 4;
	add.s64 	%rd6, %rd4, %rd5;
	ld.global.u32 	%r3, [%rd6];
	mov.u32 	%r4, %ntid.x;
	shl.b32 	%r5, %r4, 8;
	sub.s32 	%r6, 8223, %r5;
	shfl.sync.bfly.b32	%r7|%p1, %r3, %r1, %r6, -1;
	add.s64 	%rd7, %rd3, %rd5;
	st.global.u32 	[%rd7], %r7;
	ret;

}
	// .globl	_Z14shfl_xor_arrayPiS_i
.visible .entry _Z14shfl_xor_arrayPiS_i(
	.param .u64 .ptr .align 1 _Z14shfl_xor_arrayPiS_i_param_0,
	.param .u64 .ptr .align 1 _Z14shfl_xor_arrayPiS_i_param_1,
	.param .u32 _Z14shfl_xor_arrayPiS_i_param_2
)
{
	.reg .pred 	%p<5>;
	.reg .b32 	%r<12>;
	.reg .b64 	%rd<8>;

	ld.param.u64 	%rd1, [_Z14shfl_xor_arrayPiS_i_param_0];
	ld.param.u64 	%rd2, [_Z14shfl_xor_arrayPiS_i_param_1];
	ld.param.u32 	%r1, [_Z14shfl_xor_arrayPiS_i_param_2];
	mov.u32 	%r2, %tid.x;
	shl.b32 	%r3, %r2, 2;
	cvta.to.global.u64 	%rd3, %rd2;
	mul.wide.u32 	%rd4, %r3, 4;
	add.s64 	%rd5, %rd3, %rd4;
	ld.global.u32 	%r4, [%rd5];
	ld.global.u32 	%r5, [%rd5+4];
	ld.global.u32 	%r6, [%rd5+8];
	ld.global.u32 	%r7, [%rd5+12];
	shfl.sync.bfly.b32	%r8|%p1, %r4, %r1, 31, -1;
	shfl.sync.bfly.b32	%r9|%p2, %r5, %r1, 31, -1;
	shfl.sync.bfly.b32	%r10|%p3, %r6, %r1, 31, -1;
	shfl.sync.bfly.b32	%r11|%p4, %r7, %r1, 31, -1;
	cvta.to.global.u64 	%rd6, %rd1;
	add.s64 	%rd7, %rd6, %rd4;
	st.global.u32 	[%rd7], %r8;
	st.global.u32 	[%rd7+4], %r9;
	st.global.u32 	[%rd7+8], %r10;
	st.global.u32 	[%rd7+12], %r11;
	ret;

}
	// .globl	_Z9shfl_swapPiS_ii
.visible .entry _Z9shfl_swapPiS_ii(
	.param .u64 .ptr .align 1 _Z9shfl_swapPiS_ii_param_0,
	.param .u64 .ptr .align 1 _Z9shfl_swapPiS_ii_param_1,
	.param .u32 _Z9shfl_swapPiS_ii_param_2,
	.param .u32 _Z9shfl_swapPiS_ii_param_3
)
{
	.local .align 16 .b8 	__local_depot6[16];
	.reg .b64 	%SP;
	.reg .b64 	%SPL;
	.reg .pred 	%p<2>;
	.reg .b32 	%r<15>;
	.reg .b64 	%rd<12>;

	mov.u64 	%SPL, __local_depot6;
	ld.param.u64 	%rd1, [_Z9shfl_swapPiS_ii_param_0];
	ld.param.u64 	%rd2, [_Z9shfl_swapPiS_ii_param_1];
	ld.param.u32 	%r1, [_Z9shfl_swapPiS_ii_param_2];
	ld.param.u32 	%r2, [_Z9shfl_swapPiS_ii_param_3];
	add.u64 	%rd4, %SPL, 0;
	mov.u32 	%r3, %tid.x;
	shl.b32 	%r4, %r3, 2;
	cvta.to.global.u64 	%rd5, %rd2;
	mul.wide.u32 	%rd6, %r4, 4;
	add.s64 	%rd7, %rd5, %rd6;
	ld.global.u32 	%r5, [%rd7];
	ld.global.u32 	%r6, [%rd7+4];
	ld.global.u32 	%r7, [%rd7+8];
	ld.global.u32 	%r8, [%rd7+12];
	st.local.v4.u32 	[%rd4], {%r5, %r6, %r7, %r8};
	mul.wide.s32 	%rd8, %r2, 4;
	add.s64 	%rd9, %rd4, %rd8;
	ld.local.u32 	%r9, [%rd9];
	shfl.sync.bfly.b32	%r10|%p1, %r9, %r1, 31, -1;
	st.local.u32 	[%rd9], %r10;
	cvta.to.global.u64 	%rd10, %rd1;
	ld.local.v4.u32 	{%r11, %r12, %r13, %r14}, [%rd4];
	add.s64 	%rd11, %rd10, %rd6;
	st.global.u32 	[%rd11], %r11;
	st.global.u32 	[%rd11+4], %r12;
	st.global.u32 	[%rd11+8], %r13;
	st.global.u32 	[%rd11+12], %r14;
	ret;

}


// ===== COMPILED SASS (sm_100) =====

	.target	sm_100

	.elftype	@"ET_EXEC"


//--------------------- .note.nv.tkinfo           --------------------------
	.section	.note.nv.tkinfo,"",@"SHT_NOTE"
	.sectionflags	@"SHF_NOTE_NV_TKINFO"
	.tkinfo
        /*0018*/ 	.word	0x00000002
        /*0030*/ 	.string	""
        /*0030*/ 	.string	"ptxas"
        /*0030*/ 	.string	"Cuda compilation tools, release 13.0, V13.0.88"
        /*0030*/ 	.string	"Build cuda_13.0.r13.0/compiler.36424714_0"
        /*0030*/ 	.string	"-arch sm_100 -m 64 "



//--------------------- .note.nv.cuinfo           --------------------------
	.section	.note.nv.cuinfo,"",@"SHT_NOTE"
	.sectionflags	@"SHF_NOTE_NV_CUINFO"
        /*0018*/ 	.short	0x0002
        /*001a*/ 	.short	0x0064
        /*001c*/ 	.short	0x0082
	.zero		2


//--------------------- .nv.info                  --------------------------
	.section	.nv.info,"",@"SHT_CUDA_INFO"
	.align	4


	//----- nvinfo : EIATTR_REGCOUNT
	.align		4
        /*0000*/ 	.byte	0x04, 0x2f
        /*0002*/ 	.short	(.L_1 - .L_0)
	.align		4
.L_0:
        /*0004*/ 	.word	index@(_Z14shfl_broadcastPiS_i)
        /*0008*/ 	.word	0x0000000c


	//----- nvinfo : EIATTR_FRAME_SIZE
	.align		4
.L_1:
        /*000c*/ 	.byte	0x04, 0x11
        /*000e*/ 	.short	(.L_3 - .L_2)
	.align		4
.L_2:
        /*0010*/ 	.word	index@(_Z14shfl_broadcastPiS_i)
        /*0014*/ 	.word	0x00000000


	//----- nvinfo : EIATTR_REGCOUNT
	.align		4
.L_3:
        /*0018*/ 	.byte	0x04, 0x2f
        /*001a*/ 	.short	(.L_5 - .L_4)
	.align		4
.L_4:
        /*001c*/ 	.word	index@(_Z7shfl_upPiS_i)
        /*0020*/ 	.word	0x0000000c


	//----- nvinfo : EIATTR_FRAME_SIZE
	.align		4
.L_5:
        /*0024*/ 	.byte	0x04, 0x11
        /*0026*/ 	.short	(.L_7 - .L_6)
	.align		4
.L_6:
        /*0028*/ 	.word	index@(_Z7shfl_upPiS_i)
        /*002c*/ 	.word	0x00000000


	//----- nvinfo : EIATTR_REGCOUNT
	.align		4
.L_7:
        /*0030*/ 	.byte	0x04, 0x2f
        /*0032*/ 	.short	(.L_9 - .L_8)
	.align		4
.L_8:
        /*0034*/ 	.word	index@(_Z9shfl_downPiS_i)
        /*0038*/ 	.word	0x0000000c


	//----- nvinfo : EIATTR_FRAME_SIZE
	.align		4
.L_9:
        /*003c*/ 	.byte	0x04, 0x11
        /*003e*/ 	.short	(.L_11 - .L_10)
	.align		4
.L_10:
        /*0040*/ 	.word	index@(_Z9shfl_downPiS_i)
        /*0044*/ 	.word	0x00000000


	//----- nvinfo : EIATTR_REGCOUNT
	.align		4
.L_11:
        /*0048*/ 	.byte	0x04, 0x2f
        /*004a*/ 	.short	(.L_13 - .L_12)
	.align		4
.L_12:
        /*004c*/ 	.word	index@(_Z11shfl_aroundPiS_i)
        /*0050*/ 	.word	0x0000000c


	//----- nvinfo : EIATTR_FRAME_SIZE
	.align		4
.L_13:
        /*0054*/ 	.byte	0x04, 0x11
        /*0056*/ 	.short	(.L_15 - .L_14)
	.align		4
.L_14:
        /*0058*/ 	.word	index@(_Z11shfl_aroundPiS_i)
        /*005c*/ 	.word	0x00000000


	//----- nvinfo : EIATTR_REGCOUNT
	.align		4
.L_15:
        /*0060*/ 	.byte	0x04, 0x2f
        /*0062*/ 	.short	(.L_17 - .L_16)
	.align		4
.L_16:
        /*0064*/ 	.word	index@(_Z8shfl_xorPiS_i)
        /*0068*/ 	.word	0x0000000c


	//----- nvinfo : EIATTR_FRAME_SIZE
	.align		4
.L_17:
        /*006c*/ 	.byte	0x04, 0x11
        /*006e*/ 	.short	(.L_19 - .L_18)
	.align		4
.L_18:
        /*0070*/ 	.word	index@(_Z8shfl_xorPiS_i)
        /*0074*/ 	.word	0x00000000


	//----- nvinfo : EIATTR_REGCOUNT
	.align		4
.L_19:
        /*0078*/ 	.byte	0x04, 0x2f
        /*007a*/ 	.short	(.L_21 - .L_20)
	.align		4
.L_20:
        /*007c*/ 	.word	index@(_Z14shfl_xor_arrayPiS_i)
        /*0080*/ 	.word	0x00000014


	//----- nvinfo : EIATTR_FRAME_SIZE
	.align		4
.L_21:
        /*0084*/ 	.byte	0x04, 0x11
        /*0086*/ 	.short	(.L_23 - .L_22)
	.align		4
.L_22:
        /*0088*/ 	.word	index@(_Z14shfl_xor_arrayPiS_i)
        /*008c*/ 	.word	0x00000000


	//----- nvinfo : EIATTR_REGCOUNT
	.align		4
.L_23:
        /*0090*/ 	.byte	0x04, 0x2f
        /*0092*/ 	.short	(.L_25 - .L_24)
	.align		4
.L_24:
        /*0094*/ 	.word	index@(_Z9shfl_swapPiS_ii)
        /*0098*/ 	.word	0x0000000e


	//----- nvinfo : EIATTR_FRAME_SIZE
	.align		4
.L_25:
        /*009c*/ 	.byte	0x04, 0x11
        /*009e*/ 	.short	(.L_27 - .L_26)
	.align		4
.L_26:
        /*00a0*/ 	.word	index@(_Z9shfl_swapPiS_ii)
        /*00a4*/ 	.word	0x00000000


	//----- nvinfo : EIATTR_MIN_STACK_SIZE
	.align		4
.L_27:
        /*00a8*/ 	.byte	0x04, 0x12
        /*00aa*/ 	.short	(.L_29 - .L_28)
	.align		4
.L_28:
        /*00ac*/ 	.word	index@(_Z9shfl_swapPiS_ii)
        /*00b0*/ 	.word	0x00000000


	//----- nvinfo : EIATTR_MIN_STACK_SIZE
	.align		4
.L_29:
        /*00b4*/ 	.byte	0x04, 0x12
        /*00b6*/ 	.short	(.L_31 - .L_30)
	.align		4
.L_30:
        /*00b8*/ 	.word	index@(_Z14shfl_xor_arrayPiS_i)
        /*00bc*/ 	.word	0x00000000


	//----- nvinfo : EIATTR_MIN_STACK_SIZE
	.align		4
.L_31:
        /*00c0*/ 	.byte	0x04, 0x12
        /*00c2*/ 	.short	(.L_33 - .L_32)
	.align		4
.L_32:
        /*00c4*/ 	.word	index@(_Z8shfl_xorPiS_i)
        /*00c8*/ 	.word	0x00000000


	//----- nvinfo : EIATTR_MIN_STACK_SIZE
	.align		4
.L_33:
        /*00cc*/ 	.byte	0x04, 0x12
        /*00ce*/ 	.short	(.L_35 - .L_34)
	.align		4
.L_34:
        /*00d0*/ 	.word	index@(_Z11shfl_aroundPiS_i)
        /*00d4*/ 	.word	0x00000000


	//----- nvinfo : EIATTR_MIN_STACK_SIZE
	.align		4
.L_35:
        /*00d8*/ 	.byte	0x04, 0x12
        /*00da*/ 	.short	(.L_37 - .L_36)
	.align		4
.L_36:
        /*00dc*/ 	.word	index@(_Z9shfl_downPiS_i)
        /*00e0*/ 	.word	0x00000000


	//----- nvinfo : EIATTR_MIN_STACK_SIZE
	.align		4
.L_37:
        /*00e4*/ 	.byte	0x04, 0x12
        /*00e6*/ 	.short	(.L_39 - .L_38)
	.align		4
.L_38:
        /*00e8*/ 	.word	index@(_Z7shfl_upPiS_i)
        /*00ec*/ 	.word	0x00000000


	//----- nvinfo : EIATTR_MIN_STACK_SIZE
	.align		4
.L_39:
        /*00f0*/ 	.byte	0x04, 0x12
        /*00f2*/ 	.short	(.L_41 - .L_40)
	.align		4
.L_40:
        /*00f4*/ 	.word	index@(_Z14shfl_broadcastPiS_i)
        /*00f8*/ 	.word	0x00000000
.L_41:


//--------------------- .nv.compat                --------------------------
	.section	.nv.compat,"",@"SHT_CUDA_COMPAT_INFO"
	.align	4
        /*0000*/ 	.byte	0x02, 0x09, 0x00, 0x00, 0x02, 0x02, 0x01, 0x00, 0x02, 0x05, 0x05, 0x00, 0x03, 0x07, 0x01, 0x01
        /*0010*/ 	.byte	0x02, 0x03, 0x00, 0x00, 0x02, 0x06, 0x01, 0x00, 0x04, 0x0b, 0x08, 0x00, 0x09, 0x00, 0x00, 0x00
        /*0020*/ 	.byte	0x00, 0x00, 0x00, 0x00


//--------------------- .nv.info._Z9shfl_swapPiS_ii --------------------------
	.section	.nv.info._Z9shfl_swapPiS_ii,"",@"SHT_CUDA_INFO"
	.sectionflags	@""
	.align	4


	//----- nvinfo : EIATTR_CUDA_API_VERSION
	.align		4
        /*0000*/ 	.byte	0x04, 0x37
        /*0002*/ 	.short	(.L_43 - .L_42)
.L_42:
        /*0004*/ 	.word	0x00000082


	//----- nvinfo : EIATTR_KPARAM_INFO
	.align		4
.L_43:
        /*0008*/ 	.byte	0x04, 0x17
        /*000a*/ 	.short	(.L_45 - .L_44)
.L_44:
        /*000c*/ 	.word	0x00000000
        /*0010*/ 	.short	0x0003
        /*0012*/ 	.short	0x0014
        /*0014*/ 	.byte	0x00, 0xf0, 0x11, 0x00


	//----- nvinfo : EIATTR_KPARAM_INFO
	.align		4
.L_45:
        /*0018*/ 	.byte	0x04, 0x17
        /*001a*/ 	.short	(.L_47 - .L_46)
.L_46:
        /*001c*/ 	.word	0x00000000
        /*0020*/ 	.short	0x0002
        /*0022*/ 	.short	0x0010
        /*0024*/ 	.byte	0x00, 0xf0, 0x11, 0x00


	//----- nvinfo : EIATTR_KPARAM_INFO
	.align		4
.L_47:
        /*0028*/ 	.byte	0x04, 0x17
        /*002a*/ 	.short	(.L_49 - .L_48)
.L_48:
        /*002c*/ 	.word	0x00000000
        /*0030*/ 	.short	0x0001
        /*0032*/ 	.short	0x0008
        /*0034*/ 	.byte	0x00, 0xf5, 0x21, 0x00


	//----- nvinfo : EIATTR_KPARAM_INFO
	.align		4
.L_49:
        /*0038*/ 	.byte	0x04, 0x17
        /*003a*/ 	.short	(.L_51 - .L_50)
.L_50:
        /*003c*/ 	.word	0x00000000
        /*0040*/ 	.short	0x0000
        /*0042*/ 	.short	0x0000
        /*0044*/ 	.byte	0x00, 0xf5, 0x21, 0x00


	//----- nvinfo : EIATTR_SPARSE_MMA_MASK
	.align		4
.L_51:
        /*0048*/ 	.byte	0x03, 0x50
        /*004a*/ 	.short	0x0000


	//----- nvinfo : EIATTR_MAXREG_COUNT
	.align		4
        /*004c*/ 	.byte	0x03, 0x1b
        /*004e*/ 	.short	0x00ff


	//----- nvinfo : EIATTR_MERCURY_ISA_VERSION
	.align		4
        /*0050*/ 	.byte	0x03, 0x5f
        /*0052*/ 	.short	0x0101


	//----- nvinfo : EIATTR_COOP_GROUP_MASK_REGIDS
	.align		4
        /*0054*/ 	.byte	0x04, 0x29
        /*0056*/ 	.short	(.L_53 - .L_52)


	//   ....[0]....
.L_52:
        /*0058*/ 	.word	0xffffffff


	//----- nvinfo : EIATTR_COOP_GROUP_INSTR_OFFSETS
	.align		4
.L_53:
        /*005c*/ 	.byte	0x04, 0x28
        /*005e*/ 	.short	(.L_55 - .L_54)


	//   ....[0]....
.L_54:
        /*0060*/ 	.word	0x00000160


	//----- nvinfo : EIATTR_VRC_CTA_INIT_COUNT
	.align		4
.L_55:
        /*0064*/ 	.byte	0x02, 0x4a
	.zero		1
	.zero		1


	//----- nvinfo : EIATTR_EXIT_INSTR_OFFSETS
	.align		4
        /*0068*/ 	.byte	0x04, 0x1c
        /*006a*/ 	.short	(.L_57 - .L_56)


	//   ....[0]....
.L_56:
        /*006c*/ 	.word	0x000001f0


	//----- nvinfo : EIATTR_CBANK_PARAM_SIZE
	.align		4
.L_57:
        /*0070*/ 	.byte	0x03, 0x19
        /*0072*/ 	.short	0x0018


	//----- nvinfo : EIATTR_PARAM_CBANK
	.align		4
        /*0074*/ 	.byte	0x04, 0x0a
        /*0076*/ 	.short	(.L_59 - .L_58)
	.align		4
.L_58:
        /*0078*/ 	.word	index@(.nv.constant0._Z9shfl_swapPiS_ii)
        /*007c*/ 	.short	0x0380
        /*007e*/ 	.short	0x0018


	//----- nvinfo : EIATTR_SW_WAR
	.align		4
.L_59:
        /*0080*/ 	.byte	0x04, 0x36
        /*0082*/ 	.short	(.L_61 - .L_60)
.L_60:
        /*0084*/ 	.word	0x00000008
.L_61:


//--------------------- .nv.info._Z14shfl_xor_arrayPiS_i --------------------------
	.section	.nv.info._Z14shfl_xor_arrayPiS_i,"",@"SHT_CUDA_INFO"
	.sectionflags	@""
	.align	4


	//----- nvinfo : EIATTR_CUDA_API_VERSION
	.align		4
        /*0000*/ 	.byte	0x04, 0x37
        /*0002*/ 	.short	(.L_63 - .L_62)
.L_62:
        /*0004*/ 	.word	0x00000082


	//----- nvinfo : EIATTR_KPARAM_INFO
	.align		4
.L_63:
        /*0008*/ 	.byte	0x04, 0x17
        /*000a*/ 	.short	(.L_65 - .L_64)
.L_64:
        /*000c*/ 	.word	0x00000000
        /*0010*/ 	.short	0x0002
        /*0012*/ 	.short	0x0010
        /*0014*/ 	.byte	0x00, 0xf0, 0x11, 0x00


	//----- nvinfo : EIATTR_KPARAM_INFO
	.align		4
.L_65:
        /*0018*/ 	.byte	0x04, 0x17
        /*001a*/ 	.short	(.L_67 - .L_66)
.L_66:
        /*001c*/ 	.word	0x00000000
        /*0020*/ 	.short	0x0001
        /*0022*/ 	.short	0x0008
        /*0024*/ 	.byte	0x00, 0xf5, 0x21, 0x00


	//----- nvinfo : EIATTR_KPARAM_INFO
	.align		4
.L_67:
        /*0028*/ 	.byte	0x04, 0x17
        /*002a*/ 	.short	(.L_69 - .L_68)
.L_68:
        /*002c*/ 	.word	0x00000000
        /*0030*/ 	.short	0x0000
        /*0032*/ 	.short	0x0000
        /*0034*/ 	.byte	0x00, 0xf5, 0x21, 0x00


	//----- nvinfo : EIATTR_SPARSE_MMA_MASK
	.align		4
.L_69:
        /*0038*/ 	.byte	0x03, 0x50
        /*003a*/ 	.short	0x0000


	//----- nvinfo : EIATTR_MAXREG_COUNT
	.align		4
        /*003c*/ 	.byte	0x03, 0x1b
        /*003e*/ 	.short	0x00ff


	//----- nvinfo : EIATTR_MERCURY_ISA_VERSION
	.align		4
        /*0040*/ 	.byte	0x03, 0x5f
        /*0042*/ 	.short	0x0101


	//----- nvinfo : EIATTR_COOP_GROUP_MASK_REGIDS
	.align		4
        /*0044*/ 	.byte	0x04, 0x29
        /*0046*/ 	.short	(.L_71 - .L_70)


	//   ....[0]....
.L_70:
        /*0048*/ 	.word	0xffffffff


	//   ....[1]....
        /*004c*/ 	.word	0xffffffff


	//   ....[2]....
        /*0050*/ 	.word	0xffffffff


	//   ....[3]....
        /*0054*/ 	.word	0xffffffff


	//----- nvinfo : EIATTR_COOP_GROUP_INSTR_OFFSETS
	.align		4
.L_71:
        /*0058*/ 	.byte	0x04, 0x28
        /*005a*/ 	.short	(.L_73 - .L_72)


	//   ....[0]....
.L_72:
        /*005c*/ 	.word	0x000000d0


	//   ....[1]....
        /*0060*/ 	.word	0x000000e0


	//   ....[2]....
        /*0064*/ 	.word	0x000000f0


	//   ....[3]....
        /*0068*/ 	.word	0x00000100


	//----- nvinfo : EIATTR_VRC_CTA_INIT_COUNT
	.align		4
.L_73:
        /*006c*/ 	.byte	0x02, 0x4a
	.zero		1
	.zero		1


	//----- nvinfo : EIATTR_EXIT_INSTR_OFFSETS
	.align		4
        /*0070*/ 	.byte	0x04, 0x1c
        /*0072*/ 	.short	(.L_75 - .L_74)


	//   ....[0]....
.L_74:
        /*0074*/ 	.word	0x00000150


	//----- nvinfo : EIATTR_CBANK_PARAM_SIZE
	.align		4
.L_75:
        /*0078*/ 	.byte	0x03, 0x19
        /*007a*/ 	.short	0x0014


	//----- nvinfo : EIATTR_PARAM_CBANK
	.align		4
        /*007c*/ 	.byte	0x04, 0x0a
        /*007e*/ 	.short	(.L_77 - .L_76)
	.align		4
.L_76:
        /*0080*/ 	.word	index@(.nv.constant0._Z14shfl_xor_arrayPiS_i)
        /*0084*/ 	.short	0x0380
        /*0086*/ 	.short	0x0014


	//----- nvinfo : EIATTR_SW_WAR
	.align		4
.L_77:
        /*0088*/ 	.byte	0x04, 0x36
        /*008a*/ 	.short	(.L_79 - .L_78)
.L_78:
        /*008c*/ 	.word	0x00000008
.L_79:


//--------------------- .nv.info._Z8shfl_xorPiS_i --------------------------
	.section	.nv.info._Z8shfl_xorPiS_i,"",@"SHT_CUDA_INFO"
	.sectionflags	@""
	.align	4


	//----- nvinfo : EIATTR_CUDA_API_VERSION
	.align		4
        /*0000*/ 	.byte	0x04, 0x37
        /*0002*/ 	.short	(.L_81 - .L_80)
.L_80:
        /*0004*/ 	.word	0x00000082


	//----- nvinfo : EIATTR_KPARAM_INFO
	.align		4
.L_81:
        /*0008*/ 	.byte	0x04, 0x17
        /*000a*/ 	.short	(.L_83 - .L_82)
.L_82:
        /*000c*/ 	.word	0x00000000
        /*0010*/ 	.short	0x0002
        /*0012*/ 	.short	0x0010
        /*0014*/ 	.byte	0x00, 0xf0, 0x11, 0x00


	//----- nvinfo : EIATTR_KPARAM_INFO
	.align		4
.L_83:
        /*0018*/ 	.byte	0x04, 0x17
        /*001a*/ 	.short	(.L_85 - .L_84)
.L_84:
        /*001c*/ 	.word	0x00000000
        /*0020*/ 	.short	0x0001
        /*0022*/ 	.short	0x0008
        /*0024*/ 	.byte	0x00, 0xf5, 0x21, 0x00


	//----- nvinfo : EIATTR_KPARAM_INFO
	.align		4
.L_85:
        /*0028*/ 	.byte	0x04, 0x17
        /*002a*/ 	.short	(.L_87 - .L_86)
.L_86:
        /*002c*/ 	.word	0x00000000
        /*0030*/ 	.short	0x0000
        /*0032*/ 	.short	0x0000
        /*0034*/ 	.byte	0x00, 0xf5, 0x21, 0x00


	//----- nvinfo : EIATTR_SPARSE_MMA_MASK
	.align		4
.L_87:
        /*0038*/ 	.byte	0x03, 0x50
        /*003a*/ 	.short	0x0000


	//----- nvinfo : EIATTR_MAXREG_COUNT
	.align		4
        /*003c*/ 	.byte	0x03, 0x1b
        /*003e*/ 	.short	0x00ff


	//----- nvinfo : EIATTR_MERCURY_ISA_VERSION
	.align		4
        /*0040*/ 	.byte	0x03, 0x5f
        /*0042*/ 	.short	0x0101


	//----- nvinfo : EIATTR_COOP_GROUP_MASK_REGIDS
	.align		4
        /*0044*/ 	.byte	0x04, 0x29
        /*0046*/ 	.short	(.L_89 - .L_88)


	//   ....[0]....
.L_88:
        /*0048*/ 	.word	0xffffffff


	//----- nvinfo : EIATTR_COOP_GROUP_INSTR_OFFSETS
	.align		4
.L_89:
        /*004c*/ 	.byte	0x04, 0x28
        /*004e*/ 	.short	(.L_91 - .L_90)


	//   ....[0]....
.L_90:
        /*0050*/ 	.word	0x000000c0


	//----- nvinfo : EIATTR_VRC_CTA_INIT_COUNT
	.align		4
.L_91:
        /*0054*/ 	.byte	0x02, 0x4a
	.zero		1
	.zero		1


	//----- nvinfo : EIATTR_EXIT_INSTR_OFFSETS
	.align		4
        /*0058*/ 	.byte	0x04, 0x1c
        /*005a*/ 	.short	(.L_93 - .L_92)


	//   ....[0]....
.L_92:
        /*005c*/ 	.word	0x000000e0


	//----- nvinfo : EIATTR_CBANK_PARAM_SIZE
	.align		4
.L_93:
        /*0060*/ 	.byte	0x03, 0x19
        /*0062*/ 	.short	0x0014


	//----- nvinfo : EIATTR_PARAM_CBANK
	.align		4
        /*0064*/ 	.byte	0x04, 0x0a
        /*0066*/ 	.short	(.L_95 - .L_94)
	.align		4
.L_94:
        /*0068*/ 	.word	index@(.nv.constant0._Z8shfl_xorPiS_i)
        /*006c*/ 	.short	0x0380
        /*006e*/ 	.short	0x0014


	//----- nvinfo : EIATTR_SW_WAR
	.align		4
.L_95:
        /*0070*/ 	.byte	0x04, 0x36
        /*0072*/ 	.short	(.L_97 - .L_96)
.L_96:
        /*0074*/ 	.word	0x00000008
.L_97:


//--------------------- .nv.info._Z11shfl_aroundPiS_i --------------------------
	.section	.nv.info._Z11shfl_aroundPiS_i,"",@"SHT_CUDA_INFO"
	.sectionflags	@""
	.align	4


	//----- nvinfo : EIATTR_CUDA_API_VERSION
	.align		4
        /*0000*/ 	.byte	0x04, 0x37
        /*0002*/ 	.short	(.L_99 - .L_98)
.L_98:
        /*0004*/ 	.word	0x00000082


	//----- nvinfo : EIATTR_KPARAM_INFO
	.align		4
.L_99:
        /*0008*/ 	.byte	0x04, 0x17
        /*000a*/ 	.short	(.L_101 - .L_100)
.L_100:
        /*000c*/ 	.word	0x00000000
        /*0010*/ 	.short	0x0002
        /*0012*/ 	.short	0x0010
        /*0014*/ 	.byte	0x00, 0xf0, 0x11, 0x00


	//----- nvinfo : EIATTR_KPARAM_INFO
	.align		4
.L_101:
        /*0018*/ 	.byte	0x04, 0x17
        /*001a*/ 	.short	(.L_103 - .L_102)
.L_102:
        /*001c*/ 	.word	0x00000000
        /*0020*/ 	.short	0x0001
        /*0022*/ 	.short	0x0008
        /*0024*/ 	.byte	0x00, 0xf5, 0x21, 0x00


	//----- nvinfo : EIATTR_KPARAM_INFO
	.align		4
.L_103:
        /*0028*/ 	.byte	0x04, 0x17
        /*002a*/ 	.short	(.L_105 - .L_104)
.L_104:
        /*002c*/ 	.word	0x00000000
        /*0030*/ 	.short	0x0000
        /*0032*/ 	.short	0x0000
        /*0034*/ 	.byte	0x00, 0xf5, 0x21, 0x00


	//----- nvinfo : EIATTR_SPARSE_MMA_MASK
	.align		4
.L_105:
        /*0038*/ 	.byte	0x03, 0x50
        /*003a*/ 	.short	0x0000


	//----- nvinfo : EIATTR_MAXREG_COUNT
	.align		4
        /*003c*/ 	.byte	0x03, 0x1b
        /*003e*/ 	.short	0x00ff


	//----- nvinfo : EIATTR_MERCURY_ISA_VERSION
	.align		4
        /*0040*/ 	.byte	0x03, 0x5f
        /*0042*/ 	.short	0x0101


	//----- nvinfo : EIATTR_COOP_GROUP_MASK_REGIDS
	.align		4
        /*0044*/ 	.byte	0x04, 0x29
        /*0046*/ 	.short	(.L_107 - .L_106)


	//   ....[0]....
.L_106:
        /*0048*/ 	.word	0xffffffff


	//----- nvinfo : EIATTR_COOP_GROUP_INSTR_OFFSETS
	.align		4
.L_107:
        /*004c*/ 	.byte	0x04, 0x28
        /*004e*/ 	.short	(.L_109 - .L_108)


	//   ....[0]....
.L_108:
        /*0050*/ 	.word	0x000000d0


	//----- nvinfo : EIATTR_VRC_CTA_INIT_COUNT
	.align		4
.L_109:
        /*0054*/ 	.byte	0x02, 0x4a
	.zero		1
	.zero		1


	//----- nvinfo : EIATTR_EXIT_INSTR_OFFSETS
	.align		4
        /*0058*/ 	.byte	0x04, 0x1c
        /*005a*/ 	.short	(.L_111 - .L_110)


	//   ....[0]....
.L_110:
        /*005c*/ 	.word	0x000000f0


	//----- nvinfo : EIATTR_CBANK_PARAM_SIZE
	.align		4
.L_111:
        /*0060*/ 	.byte	0x03, 0x19
        /*0062*/ 	.short	0x0014


	//----- nvinfo : EIATTR_PARAM_CBANK
	.align		4
        /*0064*/ 	.byte	0x04, 0x0a
        /*0066*/ 	.short	(.L_113 - .L_112)
	.align		4
.L_112:
        /*0068*/ 	.word	index@(.nv.constant0._Z11shfl_aroundPiS_i)
        /*006c*/ 	.short	0x0380
        /*006e*/ 	.short	0x0014


	//----- nvinfo : EIATTR_SW_WAR
	.align		4
.L_113:
        /*0070*/ 	.byte	0x04, 0x36
        /*0072*/ 	.short	(.L_115 - .L_114)
.L_114:
        /*0074*/ 	.word	0x00000008
.L_115:


//--------------------- .nv.info._Z9shfl_downPiS_i --------------------------
	.section	.nv.info._Z9shfl_downPiS_i,"",@"SHT_CUDA_INFO"
	.sectionflags	@""
	.align	4


	//----- nvinfo : EIATTR_CUDA_API_VERSION
	.align		4
        /*0000*/ 	.byte	0x04, 0x37
        /*0002*/ 	.short	(.L_117 - .L_116)
.L_116:
        /*0004*/ 	.word	0x00000082


	//----- nvinfo : EIATTR_KPARAM_INFO
	.align		4
.L_117:
        /*0008*/ 	.byte	0x04, 0x17
        /*000a*/ 	.short	(.L_119 - .L_118)
.L_118:
        /*000c*/ 	.word	0x00000000
        /*0010*/ 	.short	0x0002
        /*0012*/ 	.short	0x0010
        /*0014*/ 	.byte	0x00, 0xf0, 0x11, 0x00


	//----- nvinfo : EIATTR_KPARAM_INFO
	.align		4
.L_119:
        /*0018*/ 	.byte	0x04, 0x17
        /*001a*/ 	.short	(.L_121 - .L_120)
.L_120:
        /*001c*/ 	.word	0x00000000
        /*0020*/ 	.short	0x0001
        /*0022*/ 	.short	0x0008
        /*0024*/ 	.byte	0x00, 0xf5, 0x21, 0x00


	//----- nvinfo : EIATTR_KPARAM_INFO
	.align		4
.L_121:
        /*0028*/ 	.byte	0x04, 0x17
        /*002a*/ 	.short	(.L_123 - .L_122)
.L_122:
        /*002c*/ 	.word	0x00000000
        /*0030*/ 	.short	0x0000
        /*0032*/ 	.short	0x0000
        /*0034*/ 	.byte	0x00, 0xf5, 0x21, 0x00


	//----- nvinfo : EIATTR_SPARSE_MMA_MASK
	.align		4
.L_123:
        /*0038*/ 	.byte	0x03, 0x50
        /*003a*/ 	.short	0x0000


	//----- nvinfo : EIATTR_MAXREG_COUNT
	.align		4
        /*003c*/ 	.byte	0x03, 0x1b
        /*003e*/ 	.short	0x00ff


	//----- nvinfo : EIATTR_MERCURY_ISA_VERSION
	.align		4
        /*0040*/ 	.byte	0x03, 0x5f
        /*0042*/ 	.short	0x0101


	//----- nvinfo : EIATTR_COOP_GROUP_MASK_REGIDS
	.align		4
        /*0044*/ 	.byte	0x04, 0x29
        /*0046*/ 	.short	(.L_125 - .L_124)


	//   ....[0]....
.L_124:
        /*0048*/ 	.word	0xffffffff


	//----- nvinfo : EIATTR_COOP_GROUP_INSTR_OFFSETS
	.align		4
.L_125:
        /*004c*/ 	.byte	0x04, 0x28
        /*004e*/ 	.short	(.L_127 - .L_126)


	//   ....[0]....
.L_126:
        /*0050*/ 	.word	0x000000c0


	//----- nvinfo : EIATTR_VRC_CTA_INIT_COUNT
	.align		4
.L_127:
        /*0054*/ 	.byte	0x02, 0x4a
	.zero		1
	.zero		1


	//----- nvinfo : EIATTR_EXIT_INSTR_OFFSETS
	.align		4
        /*0058*/ 	.byte	0x04, 0x1c
        /*005a*/ 	.short	(.L_129 - .L_128)


	//   ....[0]....
.L_128:
        /*005c*/ 	.word	0x000000e0


	//----- nvinfo : EIATTR_CBANK_PARAM_SIZE
	.align		4
.L_129:
        /*0060*/ 	.byte	0x03, 0x19
        /*0062*/ 	.short	0x0014


	//----- nvinfo : EIATTR_PARAM_CBANK
	.align		4
        /*0064*/ 	.byte	0x04, 0x0a
        /*0066*/ 	.short	(.L_131 - .L_130)
	.align		4
.L_130:
        /*0068*/ 	.word	index@(.nv.constant0._Z9shfl_downPiS_i)
        /*006c*/ 	.short	0x0380
        /*006e*/ 	.short	0x0014


	//----- nvinfo : EIATTR_SW_WAR
	.align		4
.L_131:
        /*0070*/ 	.byte	0x04, 0x36
        /*0072*/ 	.short	(.L_133 - .L_132)
.L_132:
        /*0074*/ 	.word	0x00000008
.L_133:


//--------------------- .nv.info._Z7shfl_upPiS_i  --------------------------
	.section	.nv.info._Z7shfl_upPiS_i,"",@"SHT_CUDA_INFO"
	.sectionflags	@""
	.align	4


	//----- nvinfo : EIATTR_CUDA_API_VERSION
	.align		4
        /*0000*/ 	.byte	0x04, 0x37
        /*0002*/ 	.short	(.L_135 - .L_134)
.L_134:
        /*0004*/ 	.word	0x00000082


	//----- nvinfo : EIATTR_KPARAM_INFO
	.align		4
.L_135:
        /*0008*/ 	.byte	0x04, 0x17
        /*000a*/ 	.short	(.L_137 - .L_136)
.L_136:
        /*000c*/ 	.word	0x00000000
        /*0010*/ 	.short	0x0002
        /*0012*/ 	.short	0x0010
        /*0014*/ 	.byte	0x00, 0xf0, 0x11, 0x00


	//----- nvinfo : EIATTR_KPARAM_INFO
	.align		4
.L_137:
        /*0018*/ 	.byte	0x04, 0x17
        /*001a*/ 	.short	(.L_139 - .L_138)
.L_138:
        /*001c*/ 	.word	0x00000000
        /*0020*/ 	.short	0x0001
        /*0022*/ 	.short	0x0008
        /*0024*/ 	.byte	0x00, 0xf5, 0x21, 0x00


	//----- nvinfo : EIATTR_KPARAM_INFO
	.align		4
.L_139:
        /*0028*/ 	.byte	0x04, 0x17
        /*002a*/ 	.short	(.L_141 - .L_140)
.L_140:
        /*002c*/ 	.word	0x00000000
        /*0030*/ 	.short	0x0000
        /*0032*/ 	.short	0x0000
        /*0034*/ 	.byte	0x00, 0xf5, 0x21, 0x00


	//----- nvinfo : EIATTR_SPARSE_MMA_MASK
	.align		4
.L_141:
        /*0038*/ 	.byte	0x03, 0x50
        /*003a*/ 	.short	0x0000


	//----- nvinfo : EIATTR_MAXREG_COUNT
	.align		4
        /*003c*/ 	.byte	0x03, 0x1b
        /*003e*/ 	.short	0x00ff


	//----- nvinfo : EIATTR_MERCURY_ISA_VERSION
	.align		4
        /*0040*/ 	.byte	0x03, 0x5f
        /*0042*/ 	.short	0x0101


	//----- nvinfo : EIATTR_COOP_GROUP_MASK_REGIDS
	.align		4
        /*0044*/ 	.byte	0x04, 0x29
        /*0046*/ 	.short	(.L_143 - .L_142)


	//   ....[0]....
.L_142:
        /*0048*/ 	.word	0xffffffff


	//----- nvinfo : EIATTR_COOP_GROUP_INSTR_OFFSETS
	.align		4
.L_143:
        /*004c*/ 	.byte	0x04, 0x28
        /*004e*/ 	.short	(.L_145 - .L_144)


	//   ....[0]....
.L_144:
        /*0050*/ 	.word	0x000000c0


	//----- nvinfo : EIATTR_VRC_CTA_INIT_COUNT
	.align		4
.L_145:
        /*0054*/ 	.byte	0x02, 0x4a
	.zero		1
	.zero		1


	//----- nvinfo : EIATTR_EXIT_INSTR_OFFSETS
	.align		4
        /*0058*/ 	.byte	0x04, 0x1c
        /*005a*/ 	.short	(.L_147 - .L_146)


	//   ....[0]....
.L_146:
        /*005c*/ 	.word	0x000000e0


	//----- nvinfo : EIATTR_CBANK_PARAM_SIZE
	.align		4
.L_147:
        /*0060*/ 	.byte	0x03, 0x19
        /*0062*/ 	.short	0x0014


	//----- nvinfo : EIATTR_PARAM_CBANK
	.align		4
        /*0064*/ 	.byte	0x04, 0x0a
        /*0066*/ 	.short	(.L_149 - .L_148)
	.align		4
.L_148:
        /*0068*/ 	.word	index@(.nv.constant0._Z7shfl_upPiS_i)
        /*006c*/ 	.short	0x0380
        /*006e*/ 	.short	0x0014


	//----- nvinfo : EIATTR_SW_WAR
	.align		4
.L_149:
        /*0070*/ 	.byte	0x04, 0x36
        /*0072*/ 	.short	(.L_151 - .L_150)
.L_150:
        /*0074*/ 	.word	0x00000008
.L_151:


//--------------------- .nv.info._Z14shfl_broadcastPiS_i --------------------------
	.section	.nv.info._Z14shfl_broadcastPiS_i,"",@"SHT_CUDA_INFO"
	.sectionflags	@""
	.align	4


	//----- nvinfo : EIATTR_CUDA_API_VERSION
	.align		4
        /*0000*/ 	.byte	0x04, 0x37
        /*0002*/ 	.short	(.L_153 - .L_152)
.L_152:
        /*0004*/ 	.word	0x00000082


	//----- nvinfo : EIATTR_KPARAM_INFO
	.align		4
.L_153:
        /*0008*/ 	.byte	0x04, 0x17
        /*000a*/ 	.short	(.L_155 - .L_154)
.L_154:
        /*000c*/ 	.word	0x00000000
        /*0010*/ 	.short	0x0002
        /*0012*/ 	.short	0x0010
        /*0014*/ 	.byte	0x00, 0xf0, 0x11, 0x00


	//----- nvinfo : EIATTR_KPARAM_INFO
	.align		4
.L_155:
        /*0018*/ 	.byte	0x04, 0x17
        /*001a*/ 	.short	(.L_157 - .L_156)
.L_156:
        /*001c*/ 	.word	0x00000000
        /*0020*/ 	.short	0x0001
        /*0022*/ 	.short	0x0008
        /*0024*/ 	.byte	0x00, 0xf5, 0x21, 0x00


	//----- nvinfo : EIATTR_KPARAM_INFO
	.align		4
.L_157:
        /*0028*/ 	.byte	0x04, 0x17
        /*002a*/ 	.short	(.L_159 - .L_158)
.L_158:
        /*002c*/ 	.word	0x00000000
        /*0030*/ 	.short	0x0000
        /*0032*/ 	.short	0x0000
        /*0034*/ 	.byte	0x00, 0xf5, 0x21, 0x00


	//----- nvinfo : EIATTR_SPARSE_MMA_MASK
	.align		4
.L_159:
        /*0038*/ 	.byte	0x03, 0x50
        /*003a*/ 	.short	0x0000


	//----- nvinfo : EIATTR_MAXREG_COUNT
	.align		4
        /*003c*/ 	.byte	0x03, 0x1b
        /*003e*/ 	.short	0x00ff


	//----- nvinfo : EIATTR_MERCURY_ISA_VERSION
	.align		4
        /*0040*/ 	.byte	0x03, 0x5f
        /*0042*/ 	.short	0x0101


	//----- nvinfo : EIATTR_COOP_GROUP_MASK_REGIDS
	.align		4
        /*0044*/ 	.byte	0x04, 0x29
        /*0046*/ 	.short	(.L_161 - .L_160)


	//   ....[0]....
.L_160:
        /*0048*/ 	.word	0xffffffff


	//----- nvinfo : EIATTR_COOP_GROUP_INSTR_OFFSETS
	.align		4
.L_161:
        /*004c*/ 	.byte	0x04, 0x28
        /*004e*/ 	.short	(.L_163 - .L_162)


	//   ....[0]....
.L_162:
        /*0050*/ 	.word	0x000000c0


	//----- nvinfo : EIATTR_VRC_CTA_INIT_COUNT
	.align		4
.L_163:
        /*0054*/ 	.byte	0x02, 0x4a
	.zero		1
	.zero		1


	//----- nvinfo : EIATTR_EXIT_INSTR_OFFSETS
	.align		4
        /*0058*/ 	.byte	0x04, 0x1c
        /*005a*/ 	.short	(.L_165 - .L_164)


	//   ....[0]....
.L_164:
        /*005c*/ 	.word	0x000000e0


	//----- nvinfo : EIATTR_CBANK_PARAM_SIZE
	.align		4
.L_165:
        /*0060*/ 	.byte	0x03, 0x19
        /*0062*/ 	.short	0x0014


	//----- nvinfo : EIATTR_PARAM_CBANK
	.align		4
        /*0064*/ 	.byte	0x04, 0x0a
        /*0066*/ 	.short	(.L_167 - .L_166)
	.align		4
.L_166:
        /*0068*/ 	.word	index@(.nv.constant0._Z14shfl_broadcastPiS_i)
        /*006c*/ 	.short	0x0380
        /*006e*/ 	.short	0x0014


	//----- nvinfo : EIATTR_SW_WAR
	.align		4
.L_167:
        /*0070*/ 	.byte	0x04, 0x36
        /*0072*/ 	.short	(.L_169 - .L_168)
.L_168:
        /*0074*/ 	.word	0x00000008
.L_169:


//--------------------- .nv.callgraph             --------------------------
	.section	.nv.callgraph,"",@"SHT_CUDA_CALLGRAPH"
	.align	4
	.sectionentsize	8
	.align		4
        /*0000*/ 	.word	0x00000000
	.align		4
        /*0004*/ 	.word	0xffffffff
	.align		4
        /*0008*/ 	.word	0x00000000
	.align		4
        /*000c*/ 	.word	0xfffffffe
	.align		4
        /*0010*/ 	.word	0x00000000
	.align		4
        /*0014*/ 	.word	0xfffffffd
	.align		4
        /*0018*/ 	.word	0x00000000
	.align		4
        /*001c*/ 	.word	0xfffffffc


//--------------------- .text._Z9shfl_swapPiS_ii  --------------------------
	.section	.text._Z9shfl_swapPiS_ii,"ax",@progbits
	.align	128
        .global         _Z9shfl_swapPiS_ii
        .type           _Z9shfl_swapPiS_ii,@function
        .size           _Z9shfl_swapPiS_ii,(.L_x_7 - _Z9shfl_swapPiS_ii)
        .other          _Z9shfl_swapPiS_ii,@"STO_CUDA_ENTRY STV_DEFAULT"
_Z9shfl_swapPiS_ii:
.text._Z9shfl_swapPiS_ii:
[----:B------:R-:W-:Y:S01]  /*0000*/  LDC R1, c[0x0][0x37c] ;  /* 0x0000df00ff017b82 */ /* 0x000fe20000000800 */
[----:B------:R-:W0:Y:S07]  /*0010*/  S2R R5, SR_TID.X ;  /* 0x0000000000057919 */ /* 0x000e2e0000002100 */
[----:B------:R-:W1:Y:S01]  /*0020*/  LDC.64 R2, c[0x0][0x388] ;  /* 0x0000e200ff027b82 */ /* 0x000e620000000a00 */
[----:B------:R-:W2:Y:S07]  /*0030*/  LDCU.64 UR4, c[0x0][0x358] ;  /* 0x00006b00ff0477ac */ /* 0x000eae0008000a00 */
[----:B------:R-:W3:Y:S01]  /*0040*/  LDC.64 R10, c[0x0][0x390] ;  /* 0x0000e400ff0a7b82 */ /* 0x000ee20000000a00 */
[----:B0-----:R-:W-:-:S04]  /*0050*/  IMAD.SHL.U32 R5, R5, 0x4, RZ ;  /* 0x0000000405057824 */ /* 0x001fc800078e00ff */
[----:B-1----:R-:W-:-:S05]  /*0060*/  IMAD.WIDE.U32 R2, R5, 0x4, R2 ;  /* 0x0000000405027825 */ /* 0x002fca00078e0002 */
[----:B--2---:R-:W2:Y:S04]  /*0070*/  LDG.E R0, desc[UR4][R2.64] ;  /* 0x0000000402007981 */ /* 0x004ea8000c1e1900 */
[----:B------:R-:W4:Y:S04]  /*0080*/  LDG.E R4, desc[UR4][R2.64+0x4] ;  /* 0x0000040402047981 */ /* 0x000f28000c1e1900 */
[----:B------:R-:W5:Y:S04]  /*0090*/  LDG.E R6, desc[UR4][R2.64+0x8] ;  /* 0x0000080402067981 */ /* 0x000f68000c1e1900 */
[----:B------:R0:W5:Y:S01]  /*00a0*/  LDG.E R7, desc[UR4][R2.64+0xc] ;  /* 0x00000c0402077981 */ /* 0x000162000c1e1900 */
[----:B---3--:R-:W-:-:S05]  /*00b0*/  IMAD.SHL.U32 R8, R11, 0x4, RZ ;  /* 0x000000040b087824 */ /* 0x008fca00078e00ff */
[C---:B------:R-:W-:Y:S02]  /*00c0*/  ISETP.EQ.AND P0, PT, R8.reuse, RZ, PT ;  /* 0x000000ff0800720c */ /* 0x040fe40003f02270 */
[C---:B------:R-:W-:Y:S02]  /*00d0*/  ISETP.EQ.AND P1, PT, R8.reuse, 0x4, PT ;  /* 0x000000040800780c */ /* 0x040fe40003f22270 */
[C---:B------:R-:W-:Y:S01]  /*00e0*/  ISETP.EQ.AND P2, PT, R8.reuse, 0x8, PT ;  /* 0x000000080800780c */ /* 0x040fe20003f42270 */
[----:B0-----:R-:W0:Y:S01]  /*00f0*/  LDC.64 R2, c[0x0][0x380] ;  /* 0x0000e000ff027b82 */ /* 0x001e220000000a00 */
[----:B------:R-:W-:Y:S01]  /*0100*/  ISETP.EQ.AND P3, PT, R8, 0xc, PT ;  /* 0x0000000c0800780c */ /* 0x000fe20003f62270 */
[----:B0-----:R-:W-:-:S06]  /*0110*/  IMAD.WIDE.U32 R2, R5, 0x4, R2 ;  /* 0x0000000405027825 */ /* 0x001fcc00078e0002 */
[----:B--2---:R-:W-:Y:S02]  /*0120*/  @P0 MOV R8, R0 ;  /* 0x0000000000080202 */ /* 0x004fe40000000f00 */
[----:B----4-:R-:W-:Y:S02]  /*0130*/  @P1 IMAD.MOV.U32 R8, RZ, RZ, R4 ;  /* 0x000000ffff081224 */ /* 0x010fe400078e0004 */
[----:B-----5:R-:W-:Y:S02]  /*0140*/  @P2 MOV R8, R6 ;  /* 0x0000000600082202 */ /* 0x020fe40000000f00 */
[----:B------:R-:W-:-:S06]  /*0150*/  @P3 IMAD.MOV.U32 R8, RZ, RZ, R7 ;  /* 0x000000ffff083224 */ /* 0x000fcc00078e0007 */
[----:B------:R-:W0:Y:S02]  /*0160*/  SHFL.BFLY PT, R8, R8, R10, 0x1f ;  /* 0x0c001f0a08087589 */ /* 0x000e2400000e0000 */
[-C--:B0-----:R-:W-:Y:S01]  /*0170*/  @P0 MOV R0, R8.reuse ;  /* 0x0000000800000202 */ /* 0x081fe20000000f00 */
[--C-:B------:R-:W-:Y:S01]  /*0180*/  @P1 IMAD.MOV.U32 R4, RZ, RZ, R8.reuse ;  /* 0x000000ffff041224 */ /* 0x100fe200078e0008 */
[----:B------:R-:W-:Y:S01]  /*0190*/  @P2 MOV R6, R8 ;  /* 0x0000000800062202 */ /* 0x000fe20000000f00 */
[----:B------:R-:W-:Y:S02]  /*01a0*/  @P3 IMAD.MOV.U32 R7, RZ, RZ, R8 ;  /* 0x000000ffff073224 */ /* 0x000fe400078e0008 */
[----:B------:R-:W-:Y:S04]  /*01b0*/  STG.E desc[UR4][R2.64], R0 ;  /* 0x0000000002007986 */ /* 0x000fe8000c101904 */
[----:B------:R-:W-:Y:S04]  /*01c0*/  STG.E desc[UR4][R2.64+0x4], R4 ;  /* 0x0000040402007986 */ /* 0x000fe8000c101904 */
[----:B------:R-:W-:Y:S04]  /*01d0*/  STG.E desc[UR4][R2.64+0x8], R6 ;  /* 0x0000080602007986 */ /* 0x000fe8000c101904 */
[----:B------:R-:W-:Y:S01]  /*01e0*/  STG.E desc[UR4][R2.64+0xc], R7 ;  /* 0x00000c0702007986 */ /* 0x000fe2000c101904 */
[----:B------:R-:W-:Y:S05]  /*01f0*/  EXIT ;  /* 0x000000000000794d */ /* 0x000fea0003800000 */
.L_x_0:
[----:B------:R-:W-:-:S00]  /*0200*/  BRA `(.L_x_0) ;  /* 0xfffffffc00fc7947 */ /* 0x000fc0000383ffff */
[----:B------:R-:W-:-:S00]  /*0210*/  NOP ;  /* 0x0000000000007918 */ /* 0x000fc00000000000 */
        /* <DEDUP_REMOVED lines=14> */
.L_x_7:


//--------------------- .text._Z14shfl_xor_arrayPiS_i --------------------------
	.section	.text._Z14shfl_xor_arrayPiS_i,"ax",@progbits
	.align	128
        .global         _Z14shfl_xor_arrayPiS_i
        .type           _Z14shfl_xor_arrayPiS_i,@function
        .size           _Z14shfl_xor_arrayPiS_i,(.L_x_8 - _Z14shfl_xor_arrayPiS_i)
        .other          _Z14shfl_xor_arrayPiS_i,@"STO_CUDA_ENTRY STV_DEFAULT"
_Z14shfl_xor_arrayPiS_i:
.text._Z14shfl_xor_arrayPiS_i:
[----:B------:R-:W-:Y:S01]  /*0000*/  LDC R1, c[0x0][0x37c] ;  /* 0x0000df00ff017b82 */ /* 0x000fe20000000800 */
[----:B------:R-:W0:Y:S07]  /*0010*/  S2R R7, SR_TID.X ;  /* 0x0000000000077919 */ /* 0x000e2e0000002100 */
[----:B------:R-:W1:Y:S01]  /*0020*/  LDC.64 R2, c[0x0][0x388] ;  /* 0x0000e200ff027b82 */ /* 0x000e620000000a00 */
[----:B------:R-:W2:Y:S07]  /*0030*/  LDCU.64 UR4, c[0x0][0x358] ;  /* 0x00006b00ff0477ac */ /* 0x000eae0008000a00 */
[----:B------:R-:W3:Y:S08]  /*0040*/  LDC R17, c[0x0][0x390] ;  /* 0x0000e400ff117b82 */ /* 0x000ef00000000800 */
[----:B------:R-:W4:Y:S01]  /*0050*/  LDC.64 R4, c[0x0][0x380] ;  /* 0x0000e000ff047b82 */ /* 0x000f220000000a00 */
[----:B0-----:R-:W-:-:S05]  /*0060*/  SHF.L.U32 R7, R7, 0x2, RZ ;  /* 0x0000000207077819 */ /* 0x001fca00000006ff */
[----:B-1----:R-:W-:-:S05]  /*0070*/  IMAD.WIDE.U32 R2, R7, 0x4, R2 ;  /* 0x0000000407027825 */ /* 0x002fca00078e0002 */
[----:B--2---:R-:W3:Y:S04]  /*0080*/  LDG.E R0, desc[UR4][R2.64] ;  /* 0x0000000402007981 */ /* 0x004ee8000c1e1900 */
[----:B------:R-:W2:Y:S04]  /*0090*/  LDG.E R6, desc[UR4][R2.64+0x4] ;  /* 0x0000040402067981 */ /* 0x000ea8000c1e1900 */
[----:B------:R-:W5:Y:S04]  /*00a0*/  LDG.E R8, desc[UR4][R2.64+0x8] ;  /* 0x0000080402087981 */ /* 0x000f68000c1e1900 */
[----:B------:R-:W5:Y:S01]  /*00b0*/  LDG.E R9, desc[UR4][R2.64+0xc] ;  /* 0x00000c0402097981 */ /* 0x000f62000c1e1900 */
[----:B----4-:R-:W-:-:S03]  /*00c0*/  IMAD.WIDE.U32 R4, R7, 0x4, R4 ;  /* 0x0000000407047825 */ /* 0x010fc600078e0004 */
[----:B---3--:R-:W0:Y:S04]  /*00d0*/  SHFL.BFLY PT, R11, R0, R17, 0x1f ;  /* 0x0c001f11000b7589 */ /* 0x008e2800000e0000 */
[----:B--2---:R-:W1:Y:S04]  /*00e0*/  SHFL.BFLY PT, R13, R6, R17, 0x1f ;  /* 0x0c001f11060d7589 */ /* 0x004e6800000e0000 */
[----:B-----5:R-:W2:Y:S04]  /*00f0*/  SHFL.BFLY PT, R15, R8, R17, 0x1f ;  /* 0x0c001f11080f7589 */ /* 0x020ea800000e0000 */
[----:B------:R-:W3:Y:S04]  /*0100*/  SHFL.BFLY PT, R9, R9, R17, 0x1f ;  /* 0x0c001f1109097589 */ /* 0x000ee800000e0000 */
[----:B0-----:R-:W-:Y:S04]  /*0110*/  STG.E desc[UR4][R4.64], R11 ;  /* 0x0000000b04007986 */ /* 0x001fe8000c101904 */
[----:B-1----:R-:W-:Y:S04]  /*0120*/  STG.E desc[UR4][R4.64+0x4], R13 ;  /* 0x0000040d04007986 */ /* 0x002fe8000c101904 */
[----:B--2---:R-:W-:Y:S04]  /*0130*/  STG.E desc[UR4][R4.64+0x8], R15 ;  /* 0x0000080f04007986 */ /* 0x004fe8000c101904 */
[----:B---3--:R-:W-:Y:S01]  /*0140*/  STG.E desc[UR4][R4.64+0xc], R9 ;  /* 0x00000c0904007986 */ /* 0x008fe2000c101904 */
[----:B------:R-:W-:Y:S05]  /*0150*/  EXIT ;  /* 0x000000000000794d */ /* 0x000fea0003800000 */
.L_x_1:
        /* <DEDUP_REMOVED lines=10> */
.L_x_8:


//--------------------- .text._Z8shfl_xorPiS_i    --------------------------
	.section	.text._Z8shfl_xorPiS_i,"ax",@progbits
	.align	128
        .global         _Z8shfl_xorPiS_i
        .type           _Z8shfl_xorPiS_i,@function
        .size           _Z8shfl_xorPiS_i,(.L_x_9 - _Z8shfl_xorPiS_i)
        .other          _Z8shfl_xorPiS_i,@"STO_CUDA_ENTRY STV_DEFAULT"
_Z8shfl_xorPiS_i:
.text._Z8shfl_xorPiS_i:
[----:B------:R-:W-:Y:S01]  /*0000*/  LDC R1, c[0x0][0x37c] ;  /* 0x0000df00ff017b82 */ /* 0x000fe20000000800 */
[----:B------:R-:W0:Y:S07]  /*0010*/  S2R R9, SR_TID.X ;  /* 0x0000000000097919 */ /* 0x000e2e0000002100 */
[----:B------:R-:W0:Y:S01]  /*0020*/  LDC.64 R2, c[0x0][0x388] ;  /* 0x0000e200ff027b82 */ /* 0x000e220000000a00 */
[----:B------:R-:W1:Y:S07]  /*0030*/  LDCU.64 UR4, c[0x0][0x358] ;  /* 0x00006b00ff0477ac */ /* 0x000e6e0008000a00 */
[----:B------:R-:W2:Y:S08]  /*0040*/  LDC R7, c[0x0][0x360] ;  /* 0x0000d800ff077b82 */ /* 0x000eb00000000800 */
[----:B------:R-:W3:Y:S01]  /*0050*/  LDC R6, c[0x0][0x390] ;  /* 0x0000e400ff067b82 */ /* 0x000ee20000000800 */
[----:B------:R-:W-:-:S07]  /*0060*/  MOV R0, 0xffffff00 ;  /* 0xffffff0000007802 */ /* 0x000fce0000000f00 */
[----:B------:R-:W4:Y:S01]  /*0070*/  LDC.64 R4, c[0x0][0x380] ;  /* 0x0000e000ff047b82 */ /* 0x000f220000000a00 */
[----:B0-----:R-:W-:-:S06]  /*0080*/  IMAD.WIDE.U32 R2, R9, 0x4, R2 ;  /* 0x0000000409027825 */ /* 0x001fcc00078e0002 */
[----:B-1----:R-:W3:Y:S01]  /*0090*/  LDG.E R2, desc[UR4][R2.64] ;  /* 0x0000000402027981 */ /* 0x002ee2000c1e1900 */
[----:B--2---:R-:W-:Y:S02]  /*00a0*/  IMAD R7, R7, R0, 0x201f ;  /* 0x0000201f07077424 */ /* 0x004fe400078e0200 */
[----:B----4-:R-:W-:-:S04]  /*00b0*/  IMAD.WIDE.U32 R4, R9, 0x4, R4 ;  /* 0x0000000409047825 */ /* 0x010fc800078e0004 */
[----:B---3--:R-:W0:Y:S04]  /*00c0*/  SHFL.BFLY PT, R7, R2, R6, R7 ;  /* 0x0c00000602077389 */ /* 0x008e2800000e0007 */
[----:B0-----:R-:W-:Y:S01]  /*00d0*/  STG.E desc[UR4][R4.64], R7 ;  /* 0x0000000704007986 */ /* 0x001fe2000c101904 */
[----:B------:R-:W-:Y:S05]  /*00e0*/  EXIT ;  /* 0x000000000000794d */ /* 0x000fea0003800000 */
.L_x_2:
        /* <DEDUP_REMOVED lines=9> */
.L_x_9:


//--------------------- .text._Z11shfl_aroundPiS_i --------------------------
	.section	.text._Z11shfl_aroundPiS_i,"ax",@progbits
	.align	128
        .global         _Z11shfl_aroundPiS_i
        .type           _Z11shfl_aroundPiS_i,@function
        .size           _Z11shfl_aroundPiS_i,(.L_x_10 - _Z11shfl_aroundPiS_i)
        .other          _Z11shfl_aroundPiS_i,@"STO_CUDA_ENTRY STV_DEFAULT"
_Z11shfl_aroundPiS_i:
.text._Z11shfl_aroundPiS_i:
[----:B------:R-:W-:Y:S01]  /*0000*/  LDC R1, c[0x0][0x37c] ;  /* 0x0000df00ff017b82 */ /* 0x000fe20000000800 */
[----:B------:R-:W0:Y:S07]  /*0010*/  S2R R9, SR_TID.X ;  /* 0x0000000000097919 */ /* 0x000e2e0000002100 */
[----:B------:R-:W0:Y:S01]  /*0020*/  LDC.64 R2, c[0x0][0x388] ;  /* 0x0000e200ff027b82 */ /* 0x000e220000000a00 */
[----:B------:R-:W1:Y:S01]  /*0030*/  LDCU.64 UR4, c[0x0][0x358] ;  /* 0x00006b00ff0477ac */ /* 0x000e620008000a00 */
[----:B------:R-:W2:Y:S01]  /*0040*/  LDCU UR6, c[0x0][0x390] ;  /* 0x00007200ff0677ac */ /* 0x000ea20008000800 */
[----:B0-----:R-:W-:-:S06]  /*0050*/  IMAD.WIDE.U32 R2, R9, 0x4, R2 ;  /* 0x0000000409027825 */ /* 0x001fcc00078e0002 */
[----:B-1----:R-:W3:Y:S01]  /*0060*/  LDG.E R2, desc[UR4][R2.64] ;  /* 0x0000000402027981 */ /* 0x002ee2000c1e1900 */
[----:B------:R-:W0:Y:S01]  /*0070*/  LDC R0, c[0x0][0x360] ;  /* 0x0000d800ff007b82 */ /* 0x000e220000000800 */
[----:B------:R-:W-:Y:S02]  /*0080*/  MOV R5, 0xffffff00 ;  /* 0xffffff0000057802 */ /* 0x000fe40000000f00 */
[----:B--2---:R-:W-:-:S03]  /*0090*/  IADD3 R7, PT, PT, R9, UR6, RZ ;  /* 0x0000000609077c10 */ /* 0x004fc6000fffe0ff */
[----:B0-----:R-:W-:Y:S02]  /*00a0*/  IMAD R0, R0, R5, 0x201f ;  /* 0x0000201f00007424 */ /* 0x001fe400078e0205 */
[----:B------:R-:W0:Y:S02]  /*00b0*/  LDC.64 R4, c[0x0][0x380] ;  /* 0x0000e000ff047b82 */ /* 0x000e240000000a00 */
[----:B0-----:R-:W-:Y:S01]  /*00c0*/  IMAD.WIDE.U32 R4, R9, 0x4, R4 ;  /* 0x0000000409047825 */ /* 0x001fe200078e0004 */
[----:B---3--:R-:W0:Y:S04]  /*00d0*/  SHFL.IDX PT, R7, R2, R7, R0 ;  /* 0x0000000702077389 */ /* 0x008e2800000e0000 */
[----:B0-----:R-:W-:Y:S01]  /*00e0*/  STG.E desc[UR4][R4.64], R7 ;  /* 0x0000000704007986 */ /* 0x001fe2000c101904 */
[----:B------:R-:W-:Y:S05]  /*00f0*/  EXIT ;  /* 0x000000000000794d */ /* 0x000fea0003800000 */
.L_x_3:
        /* <DEDUP_REMOVED lines=16> */
.L_x_10:


//--------------------- .text._Z9shfl_downPiS_i   --------------------------
	.section	.text._Z9shfl_downPiS_i,"ax",@progbits
	.align	128
        .global         _Z9shfl_downPiS_i
        .type           _Z9shfl_downPiS_i,@function
        .size           _Z9shfl_downPiS_i,(.L_x_11 - _Z9shfl_downPiS_i)
        .other          _Z9shfl_downPiS_i,@"STO_CUDA_ENTRY STV_DEFAULT"
_Z9shfl_downPiS_i:
.text._Z9shfl_downPiS_i:
        /* <DEDUP_REMOVED lines=12> */
[----:B---3--:R-:W0:Y:S04]  /*00c0*/  SHFL.DOWN PT, R7, R2, R6, R7 ;  /* 0x0800000602077389 */ /* 0x008e2800000e0007 */
[----:B0-----:R-:W-:Y:S01]  /*00d0*/  STG.E desc[UR4][R4.64], R7 ;  /* 0x0000000704007986 */ /* 0x001fe2000c101904 */
[----:B------:R-:W-:Y:S05]  /*00e0*/  EXIT ;  /* 0x000000000000794d */ /* 0x000fea0003800000 */
.L_x_4:
        /* <DEDUP_REMOVED lines=9> */
.L_x_11:


//--------------------- .text._Z7shfl_upPiS_i     --------------------------
	.section	.text._Z7shfl_upPiS_i,"ax",@progbits
	.align	128
        .global         _Z7shfl_upPiS_i
        .type           _Z7shfl_upPiS_i,@function
        .size           _Z7shfl_upPiS_i,(.L_x_12 - _Z7shfl_upPiS_i)
        .other          _Z7shfl_upPiS_i,@"STO_CUDA_ENTRY STV_DEFAULT"
_Z7shfl_upPiS_i:
.text._Z7shfl_upPiS_i:
        /* <DEDUP_REMOVED lines=12> */
[----:B---3--:R-:W0:Y:S04]  /*00c0*/  SHFL.UP PT, R7, R2, R6, R7 ;  /* 0x0400000602077389 */ /* 0x008e2800000e0007 */
[----:B0-----:R-:W-:Y:S01]  /*00d0*/  STG.E desc[UR4][R4.64], R7 ;  /* 0x0000000704007986 */ /* 0x001fe2000c101904 */
[----:B------:R-:W-:Y:S05]  /*00e0*/  EXIT ;  /* 0x000000000000794d */ /* 0x000fea0003800000 */
.L_x_5:
        /* <DEDUP_REMOVED lines=9> */
.L_x_12:


//--------------------- .text._Z14shfl_broadcastPiS_i --------------------------
	.section	.text._Z14shfl_broadcastPiS_i,"ax",@progbits
	.align	128
        .global         _Z14shfl_broadcastPiS_i
        .type           _Z14shfl_broadcastPiS_i,@function
        .size           _Z14shfl_broadcastPiS_i,(.L_x_13 - _Z14shfl_broadcastPiS_i)
        .other          _Z14shfl_broadcastPiS_i,@"STO_CUDA_ENTRY STV_DEFAULT"
_Z14shfl_broadcastPiS_i:
.text._Z14shfl_broadcastPiS_i:
        /* <DEDUP_REMOVED lines=12> */
[----:B---3--:R-:W0:Y:S04]  /*00c0*/  SHFL.IDX PT, R7, R2, R6, R7 ;  /* 0x0000000602077389 */ /* 0x008e2800000e0007 */
[----:B0-----:R-:W-:Y:S01]  /*00d0*/  STG.E desc[UR4][R4.64], R7 ;  /* 0x0000000704007986 */ /* 0x001fe2000c101904 */
[----:B------:R-:W-:Y:S05]  /*00e0*/  EXIT ;  /* 0x000000000000794d */ /* 0x000fea0003800000 */
.L_x_6:
        /* <DEDUP_REMOVED lines=9> */
.L_x_13:


//--------------------- .nv.shared.reserved.0     --------------------------
	.section	.nv.shared.reserved.0,"aw",@nobits
	.weak		__nv_reservedSMEM_offset_0_alias
	.size		__nv_reservedSMEM_offset_0_alias, 0, 64
	.other		__nv_reservedSMEM_offset_0_alias,@"STO_CUDA_RESERVED_SHARED STV_DEFAULT"
__nv_reservedSMEM_offset_0_alias:
	.zero		0
	.zero		64


//--------------------- .nv.constant0._Z9shfl_swapPiS_ii --------------------------
	.section	.nv.constant0._Z9shfl_swapPiS_ii,"a",@progbits
	.sectionflags	@""
	.align	4
.nv.constant0._Z9shfl_swapPiS_ii:
	.zero		920


//--------------------- .nv.constant0._Z14shfl_xor_arrayPiS_i --------------------------
	.section	.nv.constant0._Z14shfl_xor_arrayPiS_i,"a",@progbits
	.sectionflags	@""
	.align	4
.nv.constant0._Z14shfl_xor_arrayPiS_i:
	.zero		916


//--------------------- .nv.constant0._Z8shfl_xorPiS_i --------------------------
	.section	.nv.constant0._Z8shfl_xorPiS_i,"a",@progbits
	.sectionflags	@""
	.align	4
.nv.constant0._Z8shfl_xorPiS_i:
	.zero		916


//--------------------- .nv.constant0._Z11shfl_aroundPiS_i --------------------------
	.section	.nv.constant0._Z11shfl_aroundPiS_i,"a",@progbits
	.sectionflags	@""
	.align	4
.nv.constant0._Z11shfl_aroundPiS_i:
	.zero		916


//--------------------- .nv.constant0._Z9shfl_downPiS_i --------------------------
	.section	.nv.constant0._Z9shfl_downPiS_i,"a",@progbits
	.sectionflags	@""
	.align	4
.nv.constant0._Z9shfl_downPiS_i:
	.zero		916


//--------------------- .nv.constant0._Z7shfl_upPiS_i --------------------------
	.section	.nv.constant0._Z7shfl_upPiS_i,"a",@progbits
	.sectionflags	@""
	.align	4
.nv.constant0._Z7shfl_upPiS_i:
	.zero		916


//--------------------- .nv.constant0._Z14shfl_broadcastPiS_i --------------------------
	.section	.nv.constant0._Z14shfl_broadcastPiS_i,"a",@progbits
	.sectionflags	@""
	.align	4
.nv.constant0._Z14shfl_broadcastPiS_i:
	.zero		916


//--------------------- SYMBOLS --------------------------

	.type		.nv.reservedSmem.offset0,@object
	.size		.nv.reservedSmem.offset0,0x4
